//
// Generated by NVIDIA NVVM Compiler
//
// Compiler Build ID: CL-36424714
// Cuda compilation tools, release 13.0, V13.0.88
// Based on NVVM 20.0.0
//

.version 9.0
.target sm_100
.address_size 64

	// .globl	_Z14multipleStringPcS_ii

.visible .entry _Z14multipleStringPcS_ii(
	.param .u64 .ptr .align 1 _Z14multipleStringPcS_ii_param_0,
	.param .u64 .ptr .align 1 _Z14multipleStringPcS_ii_param_1,
	.param .u32 _Z14multipleStringPcS_ii_param_2,
	.param .u32 _Z14multipleStringPcS_ii_param_3
)
{
	.reg .pred 	%p<10>;
	.reg .b16 	%rs<19>;
	.reg .b32 	%r<35>;
	.reg .b64 	%rd<43>;

	ld.param.u64 	%rd3, [_Z14multipleStringPcS_ii_param_0];
	ld.param.u64 	%rd4, [_Z14multipleStringPcS_ii_param_1];
	ld.param.u32 	%r23, [_Z14multipleStringPcS_ii_param_2];
	ld.param.u32 	%r24, [_Z14multipleStringPcS_ii_param_3];
	cvta.to.global.u64 	%rd1, %rd4;
	mov.u32 	%r1, %tid.x;
	setp.lt.s32 	%p1, %r24, 1;
	@%p1 bra 	$L__BB0_13;
	cvta.to.global.u64 	%rd5, %rd3;
	cvt.u64.u32 	%rd6, %r1;
	add.s64 	%rd2, %rd5, %rd6;
	and.b32  	%r2, %r24, 15;
	setp.lt.u32 	%p2, %r24, 16;
	mov.b32 	%r31, 0;
	@%p2 bra 	$L__BB0_4;
	and.b32  	%r31, %r24, 2147483632;
	ld.global.u8 	%rs18, [%rd2];
	neg.s32 	%r29, %r31;
	shl.b32 	%r5, %r23, 4;
	cvt.s64.s32 	%rd9, %r23;
	mov.u32 	%r28, %r1;
$L__BB0_3:
	.pragma "nounroll";
	cvt.s64.s32 	%rd7, %r28;
	add.s64 	%rd8, %rd1, %rd7;
	st.global.u8 	[%rd8], %rs18;
	ld.global.u8 	%rs5, [%rd2];
	add.s64 	%rd10, %rd8, %rd9;
	st.global.u8 	[%rd10], %rs5;
	add.s64 	%rd11, %rd10, %rd9;
	st.global.u8 	[%rd11], %rs5;
	ld.global.u8 	%rs6, [%rd2];
	add.s64 	%rd12, %rd11, %rd9;
	st.global.u8 	[%rd12], %rs6;
	add.s64 	%rd13, %rd12, %rd9;
	st.global.u8 	[%rd13], %rs6;
	ld.global.u8 	%rs7, [%rd2];
	add.s64 	%rd14, %rd13, %rd9;
	st.global.u8 	[%rd14], %rs7;
	add.s64 	%rd15, %rd14, %rd9;
	st.global.u8 	[%rd15], %rs7;
	ld.global.u8 	%rs8, [%rd2];
	add.s64 	%rd16, %rd15, %rd9;
	st.global.u8 	[%rd16], %rs8;
	add.s64 	%rd17, %rd16, %rd9;
	st.global.u8 	[%rd17], %rs8;
	ld.global.u8 	%rs9, [%rd2];
	add.s64 	%rd18, %rd17, %rd9;
	st.global.u8 	[%rd18], %rs9;
	add.s64 	%rd19, %rd18, %rd9;
	st.global.u8 	[%rd19], %rs9;
	ld.global.u8 	%rs10, [%rd2];
	add.s64 	%rd20, %rd19, %rd9;
	st.global.u8 	[%rd20], %rs10;
	add.s64 	%rd21, %rd20, %rd9;
	st.global.u8 	[%rd21], %rs10;
	ld.global.u8 	%rs11, [%rd2];
	add.s64 	%rd22, %rd21, %rd9;
	st.global.u8 	[%rd22], %rs11;
	add.s64 	%rd23, %rd22, %rd9;
	st.global.u8 	[%rd23], %rs11;
	ld.global.u8 	%rs18, [%rd2];
	add.s64 	%rd24, %rd23, %rd9;
	st.global.u8 	[%rd24], %rs18;
	add.s32 	%r29, %r29, 16;
	add.s32 	%r28, %r28, %r5;
	setp.ne.s32 	%p3, %r29, 0;
	@%p3 bra 	$L__BB0_3;
$L__BB0_4:
	setp.eq.s32 	%p4, %r2, 0;
	@%p4 bra 	$L__BB0_13;
	and.b32  	%r11, %r24, 7;
	setp.lt.u32 	%p5, %r2, 8;
	@%p5 bra 	$L__BB0_7;
	ld.global.u8 	%rs12, [%rd2];
	mad.lo.s32 	%r26, %r31, %r23, %r1;
	cvt.s64.s32 	%rd25, %r26;
	add.s64 	%rd26, %rd1, %rd25;
	st.global.u8 	[%rd26], %rs12;
	cvt.s64.s32 	%rd27, %r23;
	add.s64 	%rd28, %rd26, %rd27;
	st.global.u8 	[%rd28], %rs12;
	ld.global.u8 	%rs13, [%rd2];
	add.s64 	%rd29, %rd28, %rd27;
	st.global.u8 	[%rd29], %rs13;
	add.s64 	%rd30, %rd29, %rd27;
	st.global.u8 	[%rd30], %rs13;
	ld.global.u8 	%rs14, [%rd2];
	add.s64 	%rd31, %rd30, %rd27;
	st.global.u8 	[%rd31], %rs14;
	add.s64 	%rd32, %rd31, %rd27;
	st.global.u8 	[%rd32], %rs14;
	ld.global.u8 	%rs15, [%rd2];
	add.s64 	%rd33, %rd32, %rd27;
	st.global.u8 	[%rd33], %rs15;
	add.s64 	%rd34, %rd33, %rd27;
	st.global.u8 	[%rd34], %rs15;
	add.s32 	%r31, %r31, 8;
$L__BB0_7:
	setp.eq.s32 	%p6, %r11, 0;
	@%p6 bra 	$L__BB0_13;
	and.b32  	%r14, %r24, 3;
	setp.lt.u32 	%p7, %r11, 4;
	@%p7 bra 	$L__BB0_10;
	ld.global.u8 	%rs16, [%rd2];
	mad.lo.s32 	%r27, %r31, %r23, %r1;
	cvt.s64.s32 	%rd35, %r27;
	add.s64 	%rd36, %rd1, %rd35;
	st.global.u8 	[%rd36], %rs16;
	cvt.s64.s32 	%rd37, %r23;
	add.s64 	%rd38, %rd36, %rd37;
	st.global.u8 	[%rd38], %rs16;
	ld.global.u8 	%rs17, [%rd2];
	add.s64 	%rd39, %rd38, %rd37;
	st.global.u8 	[%rd39], %rs17;
	add.s64 	%rd40, %rd39, %rd37;
	st.global.u8 	[%rd40], %rs17;
	add.s32 	%r31, %r31, 4;
$L__BB0_10:
	setp.eq.s32 	%p8, %r14, 0;
	@%p8 bra 	$L__BB0_13;
	ld.global.u8 	%rs4, [%rd2];
	mad.lo.s32 	%r34, %r31, %r23, %r1;
	neg.s32 	%r33, %r14;
$L__BB0_12:
	.pragma "nounroll";
	cvt.s64.s32 	%rd41, %r34;
	add.s64 	%rd42, %rd1, %rd41;
	st.global.u8 	[%rd42], %rs4;
	add.s32 	%r34, %r34, %r23;
	add.s32 	%r33, %r33, 1;
	setp.ne.s32 	%p9, %r33, 0;
	@%p9 bra 	$L__BB0_12;
$L__BB0_13:
	ret;

}


// ===== COMPILED SASS (sm_100) =====

	.target	sm_100

	.elftype	@"ET_EXEC"


//--------------------- .note.nv.tkinfo           --------------------------
	.section	.note.nv.tkinfo,"",@"SHT_NOTE"
	.sectionflags	@"SHF_NOTE_NV_TKINFO"
	.tkinfo
        /*0018*/ 	.word	0x00000002
        /*0030*/ 	.string	""
        /*0030*/ 	.string	"ptxas"
        /*0030*/ 	.string	"Cuda compilation tools, release 13.0, V13.0.88"
        /*0030*/ 	.string	"Build cuda_13.0.r13.0/compiler.36424714_0"
        /*0030*/ 	.string	"-arch sm_100 -m 64 "



//--------------------- .note.nv.cuinfo           --------------------------
	.section	.note.nv.cuinfo,"",@"SHT_NOTE"
	.sectionflags	@"SHF_NOTE_NV_CUINFO"
        /*0018*/ 	.short	0x0002
        /*001a*/ 	.short	0x0064
        /*001c*/ 	.short	0x0082
	.zero		2


//--------------------- .nv.info                  --------------------------
	.section	.nv.info,"",@"SHT_CUDA_INFO"
	.align	4


	//----- nvinfo : EIATTR_REGCOUNT
	.align		4
        /*0000*/ 	.byte	0x04, 0x2f
        /*0002*/ 	.short	(.L_1 - .L_0)
	.align		4
.L_0:
        /*0004*/ 	.word	index@(_Z14multipleStringPcS_ii)
        /*0008*/ 	.word	0x0000001e


	//----- nvinfo : EIATTR_FRAME_SIZE
	.align		4
.L_1:
        /*000c*/ 	.byte	0x04, 0x11
        /*000e*/ 	.short	(.L_3 - .L_2)
	.align		4
.L_2:
        /*0010*/ 	.word	index@(_Z14multipleStringPcS_ii)
        /*0014*/ 	.word	0x00000000


	//----- nvinfo : EIATTR_MIN_STACK_SIZE
	.align		4
.L_3:
        /*0018*/ 	.byte	0x04, 0x12
        /*001a*/ 	.short	(.L_5 - .L_4)
	.align		4
.L_4:
        /*001c*/ 	.word	index@(_Z14multipleStringPcS_ii)
        /*0020*/ 	.word	0x00000000
.L_5:


//--------------------- .nv.compat                --------------------------
	.section	.nv.compat,"",@"SHT_CUDA_COMPAT_INFO"
	.align	4
        /*0000*/ 	.byte	0x02, 0x09, 0x00, 0x00, 0x02, 0x02, 0x01, 0x00, 0x02, 0x05, 0x05, 0x00, 0x03, 0x07, 0x01, 0x01
        /*0010*/ 	.byte	0x02, 0x03, 0x00, 0x00, 0x02, 0x06, 0x01, 0x00, 0x04, 0x0b, 0x08, 0x00, 0x09, 0x00, 0x00, 0x00
        /*0020*/ 	.byte	0x00, 0x00, 0x00, 0x00


//--------------------- .nv.info._Z14multipleStringPcS_ii --------------------------
	.section	.nv.info._Z14multipleStringPcS_ii,"",@"SHT_CUDA_INFO"
	.sectionflags	@""
	.align	4


	//----- nvinfo : EIATTR_CUDA_API_VERSION
	.align		4
        /*0000*/ 	.byte	0x04, 0x37
        /*0002*/ 	.short	(.L_7 - .L_6)
.L_6:
        /*0004*/ 	.word	0x00000082


	//----- nvinfo : EIATTR_KPARAM_INFO
	.align		4
.L_7:
        /*0008*/ 	.byte	0x04, 0x17
        /*000a*/ 	.short	(.L_9 - .L_8)
.L_8:
        /*000c*/ 	.word	0x00000000
        /*0010*/ 	.short	0x0003
        /*0012*/ 	.short	0x0014
        /*0014*/ 	.byte	0x00, 0xf0, 0x11, 0x00


	//----- nvinfo : EIATTR_KPARAM_INFO
	.align		4
.L_9:
        /*0018*/ 	.byte	0x04, 0x17
        /*001a*/ 	.short	(.L_11 - .L_10)
.L_10:
        /*001c*/ 	.word	0x00000000
        /*0020*/ 	.short	0x0002
        /*0022*/ 	.short	0x0010
        /*0024*/ 	.byte	0x00, 0xf0, 0x11, 0x00


	//----- nvinfo : EIATTR_KPARAM_INFO
	.align		4
.L_11:
        /*0028*/ 	.byte	0x04, 0x17
        /*002a*/ 	.short	(.L_13 - .L_12)
.L_12:
        /*002c*/ 	.word	0x00000000
        /*0030*/ 	.short	0x0001
        /*0032*/ 	.short	0x0008
        /*0034*/ 	.byte	0x00, 0xf5, 0x21, 0x00


	//----- nvinfo : EIATTR_KPARAM_INFO
	.align		4
.L_13:
        /*0038*/ 	.byte	0x04, 0x17
        /*003a*/ 	.short	(.L_15 - .L_14)
.L_14:
        /*003c*/ 	.word	0x00000000
        /*0040*/ 	.short	0x0000
        /*0042*/ 	.short	0x0000
        /*0044*/ 	.byte	0x00, 0xf5, 0x21, 0x00


	//----- nvinfo : EIATTR_SPARSE_MMA_MASK
	.align		4
.L_15:
        /*0048*/ 	.byte	0x03, 0x50
        /*004a*/ 	.short	0x0000


	//----- nvinfo : EIATTR_MAXREG_COUNT
	.align		4
        /*004c*/ 	.byte	0x03, 0x1b
        /*004e*/ 	.short	0x00ff


	//----- nvinfo : EIATTR_MERCURY_ISA_VERSION
	.align		4
        /*0050*/ 	.byte	0x03, 0x5f
        /*0052*/ 	.short	0x0101


	//----- nvinfo : EIATTR_VRC_CTA_INIT_COUNT
	.align		4
        /*0054*/ 	.byte	0x02, 0x4a
	.zero		1
	.zero		1


	//----- nvinfo : EIATTR_EXIT_INSTR_OFFSETS
	.align		4
        /*0058*/ 	.byte	0x04, 0x1c
        /*005a*/ 	.short	(.L_17 - .L_16)


	//   ....[0]....
.L_16:
        /*005c*/ 	.word	0x00000030


	//   ....[1]....
        /*0060*/ 	.word	0x00000510


	//   ....[2]....
        /*0064*/ 	.word	0x00000770


	//   ....[3]....
        /*0068*/ 	.word	0x000008f0


	//   ....[4]....
        /*006c*/ 	.word	0x000009c0


	//----- nvinfo : EIATTR_CBANK_PARAM_SIZE
	.align		4
.L_17:
        /*0070*/ 	.byte	0x03, 0x19
        /*0072*/ 	.short	0x0018


	//----- nvinfo : EIATTR_PARAM_CBANK
	.align		4
        /*0074*/ 	.byte	0x04, 0x0a
        /*0076*/ 	.short	(.L_19 - .L_18)
	.align		4
.L_18:
        /*0078*/ 	.word	index@(.nv.constant0._Z14multipleStringPcS_ii)
        /*007c*/ 	.short	0x0380
        /*007e*/ 	.short	0x0018


	//----- nvinfo : EIATTR_SW_WAR
	.align		4
.L_19:
        /*0080*/ 	.byte	0x04, 0x36
        /*0082*/ 	.short	(.L_21 - .L_20)
.L_20:
        /*0084*/ 	.word	0x00000008
.L_21:


//--------------------- .nv.callgraph             --------------------------
	.section	.nv.callgraph,"",@"SHT_CUDA_CALLGRAPH"
	.align	4
	.sectionentsize	8
	.align		4
        /*0000*/ 	.word	0x00000000
	.align		4
        /*0004*/ 	.word	0xffffffff
	.align		4
        /*0008*/ 	.word	0x00000000
	.align		4
        /*000c*/ 	.word	0xfffffffe
	.align		4
        /*0010*/ 	.word	0x00000000
	.align		4
        /*0014*/ 	.word	0xfffffffd
	.align		4
        /*0018*/ 	.word	0x00000000
	.align		4
        /*001c*/ 	.word	0xfffffffc


//--------------------- .text._Z14multipleStringPcS_ii --------------------------
	.section	.text._Z14multipleStringPcS_ii,"ax",@progbits
	.align	128
        .global         _Z14multipleStringPcS_ii
        .type           _Z14multipleStringPcS_ii,@function
        .size           _Z14multipleStringPcS_ii,(.L_x_6 - _Z14multipleStringPcS_ii)
        .other          _Z14multipleStringPcS_ii,@"STO_CUDA_ENTRY STV_DEFAULT"
_Z14multipleStringPcS_ii:
.text._Z14multipleStringPcS_ii:
[----:B------:R-:W-:Y:S08]  /*0000*/  LDC R1, c[0x0][0x37c] ;  /* 0x0000df00ff017b82 */ /* 0x000ff00000000800 */
[----:B------:R-:W0:Y:S02]  /*0010*/  LDC R0, c[0x0][0x394] ;  /* 0x0000e500ff007b82 */ /* 0x000e240000000800 */
[----:B0-----:R-:W-:-:S13]  /*0020*/  ISETP.GE.AND P0, PT, R0, 0x1, PT ;  /* 0x000000010000780c */ /* 0x001fda0003f06270 */
[----:B------:R-:W-:Y:S05]  /*0030*/  @!P0 EXIT ;  /* 0x000000000000894d */ /* 0x000fea0003800000 */
[----:B------:R-:W0:Y:S01]  /*0040*/  S2R R4, SR_TID.X ;  /* 0x0000000000047919 */ /* 0x000e220000002100 */
[----:B------:R-:W0:Y:S01]  /*0050*/  LDCU.64 UR4, c[0x0][0x380] ;  /* 0x00007000ff0477ac */ /* 0x000e220008000a00 */
[C---:B------:R-:W-:Y:S01]  /*0060*/  ISETP.GE.U32.AND P1, PT, R0.reuse, 0x10, PT ;  /* 0x000000100000780c */ /* 0x040fe20003f26070 */
[----:B------:R-:W-:Y:S01]  /*0070*/  IMAD.MOV.U32 R5, RZ, RZ, RZ ;  /* 0x000000ffff057224 */ /* 0x000fe200078e00ff */
[----:B------:R-:W-:-:S04]  /*0080*/  LOP3.LUT R20, R0, 0xf, RZ, 0xc0, !PT ;  /* 0x0000000f00147812 */ /* 0x000fc800078ec0ff */
[----:B------:R-:W-:Y:S02]  /*0090*/  ISETP.NE.AND P0, PT, R20, RZ, PT ;  /* 0x000000ff1400720c */ /* 0x000fe40003f05270 */
[----:B0-----:R-:W-:-:S05]  /*00a0*/  IADD3 R2, P2, PT, R4, UR4, RZ ;  /* 0x0000000404027c10 */ /* 0x001fca000ff5e0ff */
[----:B------:R-:W-:Y:S01]  /*00b0*/  IMAD.X R3, RZ, RZ, UR5, P2 ;  /* 0x00000005ff037e24 */ /* 0x000fe200090e06ff */
[----:B------:R-:W0:Y:S01]  /*00c0*/  LDCU.64 UR4, c[0x0][0x358] ;  /* 0x00006b00ff0477ac */ /* 0x000e220008000a00 */
[----:B------:R-:W-:Y:S06]  /*00d0*/  @!P1 BRA `(.L_x_0) ;  /* 0x00000004000c9947 */ /* 0x000fec0003800000 */
[----:B0-----:R0:W5:Y:S01]  /*00e0*/  LDG.E.U8 R21, desc[UR4][R2.64] ;  /* 0x0000000402157981 */ /* 0x001162000c1e1100 */
[----:B------:R-:W1:Y:S01]  /*00f0*/  LDC R6, c[0x0][0x390] ;  /* 0x0000e400ff067b82 */ /* 0x000e620000000800 */
[----:B------:R-:W-:Y:S01]  /*0100*/  LOP3.LUT R5, R0, 0x7ffffff0, RZ, 0xc0, !PT ;  /* 0x7ffffff000057812 */ /* 0x000fe200078ec0ff */
[----:B------:R-:W-:Y:S01]  /*0110*/  IMAD.MOV.U32 R9, RZ, RZ, R4 ;  /* 0x000000ffff097224 */ /* 0x000fe200078e0004 */
[----:B------:R-:W2:Y:S03]  /*0120*/  LDCU.64 UR6, c[0x0][0x388] ;  /* 0x00007100ff0677ac */ /* 0x000ea60008000a00 */
[----:B------:R-:W-:Y:S01]  /*0130*/  IMAD.MOV R8, RZ, RZ, -R5 ;  /* 0x000000ffff087224 */ /* 0x000fe200078e0a05 */
[----:B012---:R-:W-:-:S07]  /*0140*/  SHF.R.S32.HI R7, RZ, 0x1f, R6 ;  /* 0x0000001fff077819 */ /* 0x007fce0000011406 */
.L_x_1:
[----:B--2---:R-:W-:-:S04]  /*0150*/  IADD3 R10, P1, PT, R9, UR6, RZ ;  /* 0x00000006090a7c10 */ /* 0x004fc8000ff3e0ff */
[----:B------:R-:W-:-:S05]  /*0160*/  LEA.HI.X.SX32 R11, R9, UR7, 0x1, P1 ;  /* 0x00000007090b7c11 */ /* 0x000fca00088f0eff */
[----:B-----5:R0:W-:Y:S04]  /*0170*/  STG.E.U8 desc[UR4][R10.64], R21 ;  /* 0x000000150a007986 */ /* 0x0201e8000c101104 */
[----:B------:R-:W2:Y:S01]  /*0180*/  LDG.E.U8 R23, desc[UR4][R2.64] ;  /* 0x0000000402177981 */ /* 0x000ea2000c1e1100 */
[----:B------:R-:W-:-:S05]  /*0190*/  IADD3 R12, P1, PT, R10, R6, RZ ;  /* 0x000000060a0c7210 */ /* 0x000fca0007f3e0ff */
[----:B------:R-:W-:Y:S01]  /*01a0*/  IMAD.X R13, R7, 0x1, R11, P1 ;  /* 0x00000001070d7824 */ /* 0x000fe200008e060b */
[----:B------:R-:W-:-:S05]  /*01b0*/  IADD3 R14, P1, PT, R12, R6, RZ ;  /* 0x000000060c0e7210 */ /* 0x000fca0007f3e0ff */
[C---:B------:R-:W-:Y:S01]  /*01c0*/  IMAD.X R15, R7.reuse, 0x1, R13, P1 ;  /* 0x00000001070f7824 */ /* 0x040fe200008e060d */
[-C--:B------:R-:W-:Y:S01]  /*01d0*/  IADD3 R16, P1, PT, R14, R6.reuse, RZ ;  /* 0x000000060e107210 */ /* 0x080fe20007f3e0ff */
[----:B--2---:R1:W-:Y:S04]  /*01e0*/  STG.E.U8 desc[UR4][R12.64], R23 ;  /* 0x000000170c007986 */ /* 0x0043e8000c101104 */
[----:B------:R2:W-:Y:S04]  /*01f0*/  STG.E.U8 desc[UR4][R14.64], R23 ;  /* 0x000000170e007986 */ /* 0x0005e8000c101104 */
[----:B------:R-:W3:Y:S01]  /*0200*/  LDG.E.U8 R25, desc[UR4][R2.64] ;  /* 0x0000000402197981 */ /* 0x000ee2000c1e1100 */
[----:B------:R-:W-:Y:S01]  /*0210*/  IMAD.X R17, R7, 0x1, R15, P1 ;  /* 0x0000000107117824 */ /* 0x000fe200008e060f */
[----:B0-----:R-:W-:-:S05]  /*0220*/  IADD3 R10, P1, PT, R16, R6, RZ ;  /* 0x00000006100a7210 */ /* 0x001fca0007f3e0ff */
[C---:B------:R-:W-:Y:S01]  /*0230*/  IMAD.X R11, R7.reuse, 0x1, R17, P1 ;  /* 0x00000001070b7824 */ /* 0x040fe200008e0611 */
[-C--:B------:R-:W-:Y:S01]  /*0240*/  IADD3 R18, P1, PT, R10, R6.reuse, RZ ;  /* 0x000000060a127210 */ /* 0x080fe20007f3e0ff */
[----:B---3--:R-:W-:Y:S04]  /*0250*/  STG.E.U8 desc[UR4][R16.64], R25 ;  /* 0x0000001910007986 */ /* 0x008fe8000c101104 */
[----:B------:R0:W-:Y:S04]  /*0260*/  STG.E.U8 desc[UR4][R10.64], R25 ;  /* 0x000000190a007986 */ /* 0x0001e8000c101104 */
[----:B------:R-:W3:Y:S01]  /*0270*/  LDG.E.U8 R21, desc[UR4][R2.64] ;  /* 0x0000000402157981 */ /* 0x000ee2000c1e1100 */
[----:B------:R-:W-:Y:S01]  /*0280*/  IMAD.X R19, R7, 0x1, R11, P1 ;  /* 0x0000000107137824 */ /* 0x000fe200008e060b */
[----:B-1----:R-:W-:-:S05]  /*0290*/  IADD3 R12, P1, PT, R18, R6, RZ ;  /* 0x00000006120c7210 */ /* 0x002fca0007f3e0ff */
[C---:B------:R-:W-:Y:S01]  /*02a0*/  IMAD.X R13, R7.reuse, 0x1, R19, P1 ;  /* 0x00000001070d7824 */ /* 0x040fe200008e0613 */
[-C--:B--2---:R-:W-:Y:S01]  /*02b0*/  IADD3 R14, P1, PT, R12, R6.reuse, RZ ;  /* 0x000000060c0e7210 */ /* 0x084fe20007f3e0ff */
[----:B---3--:R-:W-:Y:S04]  /*02c0*/  STG.E.U8 desc[UR4][R18.64], R21 ;  /* 0x0000001512007986 */ /* 0x008fe8000c101104 */
[----:B------:R1:W-:Y:S04]  /*02d0*/  STG.E.U8 desc[UR4][R12.64], R21 ;  /* 0x000000150c007986 */ /* 0x0003e8000c101104 */
[----:B------:R-:W2:Y:S01]  /*02e0*/  LDG.E.U8 R23, desc[UR4][R2.64] ;  /* 0x0000000402177981 */ /* 0x000ea2000c1e1100 */
[----:B------:R-:W-:Y:S01]  /*02f0*/  IMAD.X R15, R7, 0x1, R13, P1 ;  /* 0x00000001070f7824 */ /* 0x000fe200008e060d */
[----:B0-----:R-:W-:-:S05]  /*0300*/  IADD3 R10, P1, PT, R14, R6, RZ ;  /* 0x000000060e0a7210 */ /* 0x001fca0007f3e0ff */
[C---:B------:R-:W-:Y:S01]  /*0310*/  IMAD.X R11, R7.reuse, 0x1, R15, P1 ;  /* 0x00000001070b7824 */ /* 0x040fe200008e060f */
[-C--:B------:R-:W-:Y:S01]  /*0320*/  IADD3 R16, P1, PT, R10, R6.reuse, RZ ;  /* 0x000000060a107210 */ /* 0x080fe20007f3e0ff */
[----:B--2---:R-:W-:Y:S04]  /*0330*/  STG.E.U8 desc[UR4][R14.64], R23 ;  /* 0x000000170e007986 */ /* 0x004fe8000c101104 */
[----:B------:R0:W-:Y:S04]  /*0340*/  STG.E.U8 desc[UR4][R10.64], R23 ;  /* 0x000000170a007986 */ /* 0x0001e8000c101104 */
[----:B------:R-:W2:Y:S01]  /*0350*/  LDG.E.U8 R25, desc[UR4][R2.64] ;  /* 0x0000000402197981 */ /* 0x000ea2000c1e1100 */
[----:B------:R-:W-:Y:S01]  /*0360*/  IMAD.X R17, R7, 0x1, R11, P1 ;  /* 0x0000000107117824 */ /* 0x000fe200008e060b */
[----:B-1----:R-:W-:-:S05]  /*0370*/  IADD3 R12, P1, PT, R16, R6, RZ ;  /* 0x00000006100c7210 */ /* 0x002fca0007f3e0ff */
[C---:B------:R-:W-:Y:S01]  /*0380*/  IMAD.X R13, R7.reuse, 0x1, R17, P1 ;  /* 0x00000001070d7824 */ /* 0x040fe200008e0611 */
[-C--:B------:R-:W-:Y:S01]  /*0390*/  IADD3 R18, P1, PT, R12, R6.reuse, RZ ;  /* 0x000000060c127210 */ /* 0x080fe20007f3e0ff */
[----:B--2---:R-:W-:Y:S04]  /*03a0*/  STG.E.U8 desc[UR4][R16.64], R25 ;  /* 0x0000001910007986 */ /* 0x004fe8000c101104 */
[----:B------:R1:W-:Y:S04]  /*03b0*/  STG.E.U8 desc[UR4][R12.64], R25 ;  /* 0x000000190c007986 */ /* 0x0003e8000c101104 */
[----:B------:R-:W2:Y:S01]  /*03c0*/  LDG.E.U8 R27, desc[UR4][R2.64] ;  /* 0x00000004021b7981 */ /* 0x000ea2000c1e1100 */
[----:B------:R-:W-:Y:S01]  /*03d0*/  IMAD.X R19, R7, 0x1, R13, P1 ;  /* 0x0000000107137824 */ /* 0x000fe200008e060d */
[----:B0-----:R-:W-:-:S05]  /*03e0*/  IADD3 R10, P1, PT, R18, R6, RZ ;  /* 0x00000006120a7210 */ /* 0x001fca0007f3e0ff */
[C---:B------:R-:W-:Y:S01]  /*03f0*/  IMAD.X R11, R7.reuse, 0x1, R19, P1 ;  /* 0x00000001070b7824 */ /* 0x040fe200008e0613 */
[-C--:B------:R-:W-:Y:S01]  /*0400*/  IADD3 R14, P1, PT, R10, R6.reuse, RZ ;  /* 0x000000060a0e7210 */ /* 0x080fe20007f3e0ff */
[----:B--2---:R2:W-:Y:S04]  /*0410*/  STG.E.U8 desc[UR4][R18.64], R27 ;  /* 0x0000001b12007986 */ /* 0x0045e8000c101104 */
[----:B------:R2:W-:Y:S04]  /*0420*/  STG.E.U8 desc[UR4][R10.64], R27 ;  /* 0x0000001b0a007986 */ /* 0x0005e8000c101104 */
[----:B------:R-:W3:Y:S01]  /*0430*/  LDG.E.U8 R23, desc[UR4][R2.64] ;  /* 0x0000000402177981 */ /* 0x000ee2000c1e1100 */
[----:B------:R-:W-:Y:S01]  /*0440*/  IMAD.X R15, R7, 0x1, R11, P1 ;  /* 0x00000001070f7824 */ /* 0x000fe200008e060b */
[----:B-1----:R-:W-:-:S05]  /*0450*/  IADD3 R12, P1, PT, R14, R6, RZ ;  /* 0x000000060e0c7210 */ /* 0x002fca0007f3e0ff */
[C---:B------:R-:W-:Y:S01]  /*0460*/  IMAD.X R13, R7.reuse, 0x1, R15, P1 ;  /* 0x00000001070d7824 */ /* 0x040fe200008e060f */
[----:B------:R-:W-:Y:S01]  /*0470*/  IADD3 R16, P1, PT, R12, R6, RZ ;  /* 0x000000060c107210 */ /* 0x000fe20007f3e0ff */
[----:B------:R-:W-:Y:S01]  /*0480*/  VIADD R8, R8, 0x10 ;  /* 0x0000001008087836 */ /* 0x000fe20000000000 */
[----:B---3--:R2:W-:Y:S04]  /*0490*/  STG.E.U8 desc[UR4][R14.64], R23 ;  /* 0x000000170e007986 */ /* 0x0085e8000c101104 */
[----:B------:R2:W-:Y:S04]  /*04a0*/  STG.E.U8 desc[UR4][R12.64], R23 ;  /* 0x000000170c007986 */ /* 0x0005e8000c101104 */
[----:B------:R-:W3:Y:S01]  /*04b0*/  LDG.E.U8 R21, desc[UR4][R2.64] ;  /* 0x0000000402157981 */ /* 0x000ee2000c1e1100 */
[----:B------:R-:W-:Y:S01]  /*04c0*/  IMAD.X R17, R7, 0x1, R13, P1 ;  /* 0x0000000107117824 */ /* 0x000fe200008e060d */
[----:B------:R-:W-:Y:S01]  /*04d0*/  ISETP.NE.AND P1, PT, R8, RZ, PT ;  /* 0x000000ff0800720c */ /* 0x000fe20003f25270 */
[----:B------:R-:W-:-:S03]  /*04e0*/  IMAD R9, R6, 0x10, R9 ;  /* 0x0000001006097824 */ /* 0x000fc600078e0209 */
[----:B---3--:R2:W-:Y:S09]  /*04f0*/  STG.E.U8 desc[UR4][R16.64], R21 ;  /* 0x0000001510007986 */ /* 0x0085f2000c101104 */
[----:B------:R-:W-:Y:S05]  /*0500*/  @P1 BRA `(.L_x_1) ;  /* 0xfffffffc00101947 */ /* 0x000fea000383ffff */
.L_x_0:
[----:B0-----:R-:W-:Y:S05]  /*0510*/  @!P0 EXIT ;  /* 0x000000000000894d */ /* 0x001fea0003800000 */
[----:B------:R-:W-:Y:S02]  /*0520*/  ISETP.GE.U32.AND P1, PT, R20, 0x8, PT ;  /* 0x000000081400780c */ /* 0x000fe40003f26070 */
[----:B--2---:R-:W-:-:S04]  /*0530*/  LOP3.LUT R16, R0, 0x7, RZ, 0xc0, !PT ;  /* 0x0000000700107812 */ /* 0x004fc800078ec0ff */
[----:B------:R-:W-:-:S07]  /*0540*/  ISETP.NE.AND P0, PT, R16, RZ, PT ;  /* 0x000000ff1000720c */ /* 0x000fce0003f05270 */
[----:B------:R-:W-:Y:S06]  /*0550*/  @!P1 BRA `(.L_x_2) ;  /* 0x0000000000849947 */ /* 0x000fec0003800000 */
[----:B------:R-:W2:Y:S01]  /*0560*/  LDG.E.U8 R17, desc[UR4][R2.64] ;  /* 0x0000000402117981 */ /* 0x000ea2000c1e1100 */
[----:B------:R-:W0:Y:S01]  /*0570*/  LDCU UR6, c[0x0][0x390] ;  /* 0x00007200ff0677ac */ /* 0x000e220008000800 */
[----:B------:R-:W1:Y:S01]  /*0580*/  LDCU.64 UR8, c[0x0][0x388] ;  /* 0x00007100ff0877ac */ /* 0x000e620008000a00 */
[----:B0-----:R-:W-:Y:S01]  /*0590*/  IMAD R7, R5, UR6, R4 ;  /* 0x0000000605077c24 */ /* 0x001fe2000f8e0204 */
[----:B------:R-:W-:-:S04]  /*05a0*/  USHF.R.S32.HI UR7, URZ, 0x1f, UR6 ;  /* 0x0000001fff077899 */ /* 0x000fc80008011406 */
[----:B-1----:R-:W-:-:S04]  /*05b0*/  IADD3 R6, P1, PT, R7, UR8, RZ ;  /* 0x0000000807067c10 */ /* 0x002fc8000ff3e0ff */
[----:B------:R-:W-:Y:S02]  /*05c0*/  LEA.HI.X.SX32 R7, R7, UR9, 0x1, P1 ;  /* 0x0000000907077c11 */ /* 0x000fe400088f0eff */
[----:B------:R-:W-:-:S04]  /*05d0*/  IADD3 R8, P1, PT, R6, UR6, RZ ;  /* 0x0000000606087c10 */ /* 0x000fc8000ff3e0ff */
[----:B------:R-:W-:Y:S01]  /*05e0*/  IADD3.X R9, PT, PT, R7, UR7, RZ, P1, !PT ;  /* 0x0000000707097c10 */ /* 0x000fe20008ffe4ff */
[----:B--2---:R0:W-:Y:S04]  /*05f0*/  STG.E.U8 desc[UR4][R6.64], R17 ;  /* 0x0000001106007986 */ /* 0x0041e8000c101104 */
[----:B------:R1:W-:Y:S04]  /*0600*/  STG.E.U8 desc[UR4][R8.64], R17 ;  /* 0x0000001108007986 */ /* 0x0003e8000c101104 */
[----:B------:R-:W2:Y:S01]  /*0610*/  LDG.E.U8 R19, desc[UR4][R2.64] ;  /* 0x0000000402137981 */ /* 0x000ea2000c1e1100 */
[----:B------:R-:W-:-:S04]  /*0620*/  IADD3 R10, P1, PT, R8, UR6, RZ ;  /* 0x00000006080a7c10 */ /* 0x000fc8000ff3e0ff */
[----:B------:R-:W-:Y:S02]  /*0630*/  IADD3.X R11, PT, PT, R9, UR7, RZ, P1, !PT ;  /* 0x00000007090b7c10 */ /* 0x000fe40008ffe4ff */
[----:B------:R-:W-:-:S04]  /*0640*/  IADD3 R12, P1, PT, R10, UR6, RZ ;  /* 0x000000060a0c7c10 */ /* 0x000fc8000ff3e0ff */
[----:B------:R-:W-:Y:S01]  /*0650*/  IADD3.X R13, PT, PT, R11, UR7, RZ, P1, !PT ;  /* 0x000000070b0d7c10 */ /* 0x000fe20008ffe4ff */
[----:B--2---:R2:W-:Y:S04]  /*0660*/  STG.E.U8 desc[UR4][R10.64], R19 ;  /* 0x000000130a007986 */ /* 0x0045e8000c101104 */
[----:B------:R3:W-:Y:S04]  /*0670*/  STG.E.U8 desc[UR4][R12.64], R19 ;  /* 0x000000130c007986 */ /* 0x0007e8000c101104 */
[----:B------:R-:W4:Y:S01]  /*0680*/  LDG.E.U8 R21, desc[UR4][R2.64] ;  /* 0x0000000402157981 */ /* 0x000f22000c1e1100 */
[----:B------:R-:W-:-:S04]  /*0690*/  IADD3 R14, P1, PT, R12, UR6, RZ ;  /* 0x000000060c0e7c10 */ /* 0x000fc8000ff3e0ff */
[----:B------:R-:W-:Y:S02]  /*06a0*/  IADD3.X R15, PT, PT, R13, UR7, RZ, P1, !PT ;  /* 0x000000070d0f7c10 */ /* 0x000fe40008ffe4ff */
[----:B0-----:R-:W-:-:S04]  /*06b0*/  IADD3 R6, P1, PT, R14, UR6, RZ ;  /* 0x000000060e067c10 */ /* 0x001fc8000ff3e0ff */
[----:B------:R-:W-:Y:S01]  /*06c0*/  IADD3.X R7, PT, PT, R15, UR7, RZ, P1, !PT ;  /* 0x000000070f077c10 */ /* 0x000fe20008ffe4ff */
[----:B----4-:R3:W-:Y:S04]  /*06d0*/  STG.E.U8 desc[UR4][R14.64], R21 ;  /* 0x000000150e007986 */ /* 0x0107e8000c101104 */
[----:B------:R3:W-:Y:S04]  /*06e0*/  STG.E.U8 desc[UR4][R6.64], R21 ;  /* 0x0000001506007986 */ /* 0x0007e8000c101104 */
[----:B-1----:R-:W4:Y:S01]  /*06f0*/  LDG.E.U8 R17, desc[UR4][R2.64] ;  /* 0x0000000402117981 */ /* 0x002f22000c1e1100 */
[----:B------:R-:W-:Y:S01]  /*0700*/  IADD3 R8, P1, PT, R6, UR6, RZ ;  /* 0x0000000606087c10 */ /* 0x000fe2000ff3e0ff */
[----:B------:R-:W-:-:S03]  /*0710*/  VIADD R5, R5, 0x8 ;  /* 0x0000000805057836 */ /* 0x000fc60000000000 */
[----:B------:R-:W-:Y:S02]  /*0720*/  IADD3.X R9, PT, PT, R7, UR7, RZ, P1, !PT ;  /* 0x0000000707097c10 */ /* 0x000fe40008ffe4ff */
[----:B--2---:R-:W-:-:S04]  /*0730*/  IADD3 R10, P1, PT, R8, UR6, RZ ;  /* 0x00000006080a7c10 */ /* 0x004fc8000ff3e0ff */
[----:B------:R-:W-:Y:S01]  /*0740*/  IADD3.X R11, PT, PT, R9, UR7, RZ, P1, !PT ;  /* 0x00000007090b7c10 */ /* 0x000fe20008ffe4ff */
[----:B----4-:R3:W-:Y:S04]  /*0750*/  STG.E.U8 desc[UR4][R8.64], R17 ;  /* 0x0000001108007986 */ /* 0x0107e8000c101104 */
[----:B------:R3:W-:Y:S04]  /*0760*/  STG.E.U8 desc[UR4][R10.64], R17 ;  /* 0x000000110a007986 */ /* 0x0007e8000c101104 */
.L_x_2:
[----:B------:R-:W-:Y:S05]  /*0770*/  @!P0 EXIT ;  /* 0x000000000000894d */ /* 0x000fea0003800000 */
[----:B------:R-:W-:Y:S02]  /*0780*/  ISETP.GE.U32.AND P1, PT, R16, 0x4, PT ;  /* 0x000000041000780c */ /* 0x000fe40003f26070 */
[----:B------:R-:W-:-:S04]  /*0790*/  LOP3.LUT R0, R0, 0x3, RZ, 0xc0, !PT ;  /* 0x0000000300007812 */ /* 0x000fc800078ec0ff */
[----:B------:R-:W-:-:S07]  /*07a0*/  ISETP.NE.AND P0, PT, R0, RZ, PT ;  /* 0x000000ff0000720c */ /* 0x000fce0003f05270 */
[----:B------:R-:W-:Y:S06]  /*07b0*/  @!P1 BRA `(.L_x_3) ;  /* 0x00000000004c9947 */ /* 0x000fec0003800000 */
[----:B---3--:R-:W2:Y:S01]  /*07c0*/  LDG.E.U8 R15, desc[UR4][R2.64] ;  /* 0x00000004020f7981 */ /* 0x008ea2000c1e1100 */
        /* <DEDUP_REMOVED lines=11> */
[----:B------:R-:W-:Y:S01]  /*0880*/  IADD3 R10, P1, PT, R8, UR6, RZ ;  /* 0x00000006080a7c10 */ /* 0x000fe2000ff3e0ff */
[----:B------:R-:W-:-:S03]  /*0890*/  VIADD R5, R5, 0x4 ;  /* 0x0000000405057836 */ /* 0x000fc60000000000 */
[----:B------:R-:W-:Y:S02]  /*08a0*/  IADD3.X R11, PT, PT, R9, UR7, RZ, P1, !PT ;  /* 0x00000007090b7c10 */ /* 0x000fe40008ffe4ff */
[----:B------:R-:W-:-:S04]  /*08b0*/  IADD3 R12, P1, PT, R10, UR6, RZ ;  /* 0x000000060a0c7c10 */ /* 0x000fc8000ff3e0ff */
[----:B------:R-:W-:Y:S01]  /*08c0*/  IADD3.X R13, PT, PT, R11, UR7, RZ, P1, !PT ;  /* 0x000000070b0d7c10 */ /* 0x000fe20008ffe4ff */
[----:B--2---:R0:W-:Y:S04]  /*08d0*/  STG.E.U8 desc[UR4][R10.64], R17 ;  /* 0x000000110a007986 */ /* 0x0041e8000c101104 */
[----:B------:R0:W-:Y:S04]  /*08e0*/  STG.E.U8 desc[UR4][R12.64], R17 ;  /* 0x000000110c007986 */ /* 0x0001e8000c101104 */
.L_x_3:
[----:B------:R-:W-:Y:S05]  /*08f0*/  @!P0 EXIT ;  /* 0x000000000000894d */ /* 0x000fea0003800000 */
[----:B0--3--:R0:W5:Y:S01]  /*0900*/  LDG.E.U8 R7, desc[UR4][R2.64] ;  /* 0x0000000402077981 */ /* 0x009162000c1e1100 */
[----:B------:R-:W1:Y:S01]  /*0910*/  LDCU UR6, c[0x0][0x390] ;  /* 0x00007200ff0677ac */ /* 0x000e620008000800 */
[----:B------:R-:W-:Y:S01]  /*0920*/  IMAD.MOV R0, RZ, RZ, -R0 ;  /* 0x000000ffff007224 */ /* 0x000fe200078e0a00 */
[----:B------:R-:W2:Y:S01]  /*0930*/  LDCU.64 UR8, c[0x0][0x388] ;  /* 0x00007100ff0877ac */ /* 0x000ea20008000a00 */
[----:B01----:R-:W-:-:S07]  /*0940*/  IMAD R4, R5, UR6, R4 ;  /* 0x0000000605047c24 */ /* 0x003fce000f8e0204 */
.L_x_4:
[----:B0-2---:R-:W-:Y:S01]  /*0950*/  IADD3 R2, P0, PT, R4, UR8, RZ ;  /* 0x0000000804027c10 */ /* 0x005fe2000ff1e0ff */
[----:B------:R-:W-:-:S03]  /*0960*/  VIADD R0, R0, 0x1 ;  /* 0x0000000100007836 */ /* 0x000fc60000000000 */
[C---:B------:R-:W-:Y:S01]  /*0970*/  LEA.HI.X.SX32 R3, R4.reuse, UR9, 0x1, P0 ;  /* 0x0000000904037c11 */ /* 0x040fe200080f0eff */
[----:B------:R-:W-:Y:S01]  /*0980*/  VIADD R4, R4, UR6 ;  /* 0x0000000604047c36 */ /* 0x000fe20008000000 */
[----:B------:R-:W-:-:S03]  /*0990*/  ISETP.NE.AND P0, PT, R0, RZ, PT ;  /* 0x000000ff0000720c */ /* 0x000fc60003f05270 */
[----:B-----5:R0:W-:Y:S10]  /*09a0*/  STG.E.U8 desc[UR4][R2.64], R7 ;  /* 0x0000000702007986 */ /* 0x0201f4000c101104 */
[----:B------:R-:W-:Y:S05]  /*09b0*/  @P0 BRA `(.L_x_4) ;  /* 0xfffffffc00e40947 */ /* 0x000fea000383ffff */
[----:B------:R-:W-:Y:S05]  /*09c0*/  EXIT ;  /* 0x000000000000794d */ /* 0x000fea0003800000 */
.L_x_5:
[----:B------:R-:W-:-:S00]  /*09d0*/  BRA `(.L_x_5) ;  /* 0xfffffffc00fc7947 */ /* 0x000fc0000383ffff */
[----:B------:R-:W-:-:S00]  /*09e0*/  NOP ;  /* 0x0000000000007918 */ /* 0x000fc00000000000 */
        /* <DEDUP_REMOVED lines=9> */
.L_x_6:


//--------------------- .nv.shared.reserved.0     --------------------------
	.section	.nv.shared.reserved.0,"aw",@nobits
	.weak		__nv_reservedSMEM_offset_0_alias
	.size		__nv_reservedSMEM_offset_0_alias, 0, 64
	.other		__nv_reservedSMEM_offset_0_alias,@"STO_CUDA_RESERVED_SHARED STV_DEFAULT"
__nv_reservedSMEM_offset_0_alias:
	.zero		0
	.zero		64


//--------------------- .nv.constant0._Z14multipleStringPcS_ii --------------------------
	.section	.nv.constant0._Z14multipleStringPcS_ii,"a",@progbits
	.sectionflags	@""
	.align	4
.nv.constant0._Z14multipleStringPcS_ii:
	.zero		920


//--------------------- SYMBOLS --------------------------

	.type		.nv.reservedSmem.offset0,@object
	.size		.nv.reservedSmem.offset0,0x4
